//
// Generated by NVIDIA NVVM Compiler
//
// Compiler Build ID: CL-36424714
// Cuda compilation tools, release 13.0, V13.0.88
// Based on NVVM 20.0.0
//

.version 9.0
.target sm_100
.address_size 64

	// .globl	_Z6MatAddPKfS0_Pfi

.visible .entry _Z6MatAddPKfS0_Pfi(
	.param .u64 .ptr .align 1 _Z6MatAddPKfS0_Pfi_param_0,
	.param .u64 .ptr .align 1 _Z6MatAddPKfS0_Pfi_param_1,
	.param .u64 .ptr .align 1 _Z6MatAddPKfS0_Pfi_param_2,
	.param .u32 _Z6MatAddPKfS0_Pfi_param_3
)
{
	.reg .pred 	%p<2>;
	.reg .b32 	%r<14>;
	.reg .b32 	%f<4>;
	.reg .b64 	%rd<11>;

	ld.param.u64 	%rd1, [_Z6MatAddPKfS0_Pfi_param_0];
	ld.param.u64 	%rd2, [_Z6MatAddPKfS0_Pfi_param_1];
	ld.param.u64 	%rd3, [_Z6MatAddPKfS0_Pfi_param_2];
	ld.param.u32 	%r4, [_Z6MatAddPKfS0_Pfi_param_3];
	mov.u32 	%r5, %ntid.x;
	mov.u32 	%r6, %ctaid.x;
	mov.u32 	%r7, %tid.x;
	mad.lo.s32 	%r1, %r5, %r6, %r7;
	mov.u32 	%r8, %ntid.y;
	mov.u32 	%r9, %ctaid.y;
	mov.u32 	%r10, %tid.y;
	mad.lo.s32 	%r11, %r8, %r9, %r10;
	max.s32 	%r12, %r1, %r11;
	setp.ge.s32 	%p1, %r12, %r4;
	@%p1 bra 	$L__BB0_2;
	cvta.to.global.u64 	%rd4, %rd1;
	cvta.to.global.u64 	%rd5, %rd2;
	cvta.to.global.u64 	%rd6, %rd3;
	mad.lo.s32 	%r13, %r4, %r11, %r1;
	mul.wide.s32 	%rd7, %r13, 4;
	add.s64 	%rd8, %rd4, %rd7;
	ld.global.f32 	%f1, [%rd8];
	add.s64 	%rd9, %rd5, %rd7;
	ld.global.f32 	%f2, [%rd9];
	add.f32 	%f3, %f1, %f2;
	add.s64 	%rd10, %rd6, %rd7;
	st.global.f32 	[%rd10], %f3;
$L__BB0_2:
	ret;

}


// ===== COMPILED SASS (sm_100) =====

	.target	sm_100

	.elftype	@"ET_EXEC"


//--------------------- .note.nv.tkinfo           --------------------------
	.section	.note.nv.tkinfo,"",@"SHT_NOTE"
	.sectionflags	@"SHF_NOTE_NV_TKINFO"
	.tkinfo
        /*0018*/ 	.word	0x00000002
        /*0030*/ 	.string	""
        /*0030*/ 	.string	"ptxas"
        /*0030*/ 	.string	"Cuda compilation tools, release 13.0, V13.0.88"
        /*0030*/ 	.string	"Build cuda_13.0.r13.0/compiler.36424714_0"
        /*0030*/ 	.string	"-arch sm_100 -m 64 "



//--------------------- .note.nv.cuinfo           --------------------------
	.section	.note.nv.cuinfo,"",@"SHT_NOTE"
	.sectionflags	@"SHF_NOTE_NV_CUINFO"
        /*0018*/ 	.short	0x0002
        /*001a*/ 	.short	0x0064
        /*001c*/ 	.short	0x0082
	.zero		2


//--------------------- .nv.info                  --------------------------
	.section	.nv.info,"",@"SHT_CUDA_INFO"
	.align	4


	//----- nvinfo : EIATTR_REGCOUNT
	.align		4
        /*0000*/ 	.byte	0x04, 0x2f
        /*0002*/ 	.short	(.L_1 - .L_0)
	.align		4
.L_0:
        /*0004*/ 	.word	index@(_Z6MatAddPKfS0_Pfi)
        /*0008*/ 	.word	0x0000000c


	//----- nvinfo : EIATTR_FRAME_SIZE
	.align		4
.L_1:
        /*000c*/ 	.byte	0x04, 0x11
        /*000e*/ 	.short	(.L_3 - .L_2)
	.align		4
.L_2:
        /*0010*/ 	.word	index@(_Z6MatAddPKfS0_Pfi)
        /*0014*/ 	.word	0x00000000


	//----- nvinfo : EIATTR_MIN_STACK_SIZE
	.align		4
.L_3:
        /*0018*/ 	.byte	0x04, 0x12
        /*001a*/ 	.short	(.L_5 - .L_4)
	.align		4
.L_4:
        /*001c*/ 	.word	index@(_Z6MatAddPKfS0_Pfi)
        /*0020*/ 	.word	0x00000000
.L_5:


//--------------------- .nv.compat                --------------------------
	.section	.nv.compat,"",@"SHT_CUDA_COMPAT_INFO"
	.align	4
        /*0000*/ 	.byte	0x02, 0x09, 0x00, 0x00, 0x02, 0x02, 0x01, 0x00, 0x02, 0x05, 0x05, 0x00, 0x03, 0x07, 0x01, 0x01
        /*0010*/ 	.byte	0x02, 0x03, 0x00, 0x00, 0x02, 0x06, 0x01, 0x00, 0x04, 0x0b, 0x08, 0x00, 0x09, 0x00, 0x00, 0x00
        /*0020*/ 	.byte	0x00, 0x00, 0x00, 0x00


//--------------------- .nv.info._Z6MatAddPKfS0_Pfi --------------------------
	.section	.nv.info._Z6MatAddPKfS0_Pfi,"",@"SHT_CUDA_INFO"
	.sectionflags	@""
	.align	4


	//----- nvinfo : EIATTR_CUDA_API_VERSION
	.align		4
        /*0000*/ 	.byte	0x04, 0x37
        /*0002*/ 	.short	(.L_7 - .L_6)
.L_6:
        /*0004*/ 	.word	0x00000082


	//----- nvinfo : EIATTR_KPARAM_INFO
	.align		4
.L_7:
        /*0008*/ 	.byte	0x04, 0x17
        /*000a*/ 	.short	(.L_9 - .L_8)
.L_8:
        /*000c*/ 	.word	0x00000000
        /*0010*/ 	.short	0x0003
        /*0012*/ 	.short	0x0018
        /*0014*/ 	.byte	0x00, 0xf0, 0x11, 0x00


	//----- nvinfo : EIATTR_KPARAM_INFO
	.align		4
.L_9:
        /*0018*/ 	.byte	0x04, 0x17
        /*001a*/ 	.short	(.L_11 - .L_10)
.L_10:
        /*001c*/ 	.word	0x00000000
        /*0020*/ 	.short	0x0002
        /*0022*/ 	.short	0x0010
        /*0024*/ 	.byte	0x00, 0xf5, 0x21, 0x00


	//----- nvinfo : EIATTR_KPARAM_INFO
	.align		4
.L_11:
        /*0028*/ 	.byte	0x04, 0x17
        /*002a*/ 	.short	(.L_13 - .L_12)
.L_12:
        /*002c*/ 	.word	0x00000000
        /*0030*/ 	.short	0x0001
        /*0032*/ 	.short	0x0008
        /*0034*/ 	.byte	0x00, 0xf5, 0x21, 0x00


	//----- nvinfo : EIATTR_KPARAM_INFO
	.align		4
.L_13:
        /*0038*/ 	.byte	0x04, 0x17
        /*003a*/ 	.short	(.L_15 - .L_14)
.L_14:
        /*003c*/ 	.word	0x00000000
        /*0040*/ 	.short	0x0000
        /*0042*/ 	.short	0x0000
        /*0044*/ 	.byte	0x00, 0xf5, 0x21, 0x00


	//----- nvinfo : EIATTR_SPARSE_MMA_MASK
	.align		4
.L_15:
        /*0048*/ 	.byte	0x03, 0x50
        /*004a*/ 	.short	0x0000


	//----- nvinfo : EIATTR_MAXREG_COUNT
	.align		4
        /*004c*/ 	.byte	0x03, 0x1b
        /*004e*/ 	.short	0x00ff


	//----- nvinfo : EIATTR_MERCURY_ISA_VERSION
	.align		4
        /*0050*/ 	.byte	0x03, 0x5f
        /*0052*/ 	.short	0x0101


	//----- nvinfo : EIATTR_VRC_CTA_INIT_COUNT
	.align		4
        /*0054*/ 	.byte	0x02, 0x4a
	.zero		1
	.zero		1


	//----- nvinfo : EIATTR_EXIT_INSTR_OFFSETS
	.align		4
        /*0058*/ 	.byte	0x04, 0x1c
        /*005a*/ 	.short	(.L_17 - .L_16)


	//   ....[0]....
.L_16:
        /*005c*/ 	.word	0x000000c0


	//   ....[1]....
        /*0060*/ 	.word	0x00000190


	//----- nvinfo : EIATTR_CBANK_PARAM_SIZE
	.align		4
.L_17:
        /*0064*/ 	.byte	0x03, 0x19
        /*0066*/ 	.short	0x001c


	//----- nvinfo : EIATTR_PARAM_CBANK
	.align		4
        /*0068*/ 	.byte	0x04, 0x0a
        /*006a*/ 	.short	(.L_19 - .L_18)
	.align		4
.L_18:
        /*006c*/ 	.word	index@(.nv.constant0._Z6MatAddPKfS0_Pfi)
        /*0070*/ 	.short	0x0380
        /*0072*/ 	.short	0x001c


	//----- nvinfo : EIATTR_SW_WAR
	.align		4
.L_19:
        /*0074*/ 	.byte	0x04, 0x36
        /*0076*/ 	.short	(.L_21 - .L_20)
.L_20:
        /*0078*/ 	.word	0x00000008
.L_21:


//--------------------- .nv.callgraph             --------------------------
	.section	.nv.callgraph,"",@"SHT_CUDA_CALLGRAPH"
	.align	4
	.sectionentsize	8
	.align		4
        /*0000*/ 	.word	0x00000000
	.align		4
        /*0004*/ 	.word	0xffffffff
	.align		4
        /*0008*/ 	.word	0x00000000
	.align		4
        /*000c*/ 	.word	0xfffffffe
	.align		4
        /*0010*/ 	.word	0x00000000
	.align		4
        /*0014*/ 	.word	0xfffffffd
	.align		4
        /*0018*/ 	.word	0x00000000
	.align		4
        /*001c*/ 	.word	0xfffffffc


//--------------------- .text._Z6MatAddPKfS0_Pfi  --------------------------
	.section	.text._Z6MatAddPKfS0_Pfi,"ax",@progbits
	.align	128
        .global         _Z6MatAddPKfS0_Pfi
        .type           _Z6MatAddPKfS0_Pfi,@function
        .size           _Z6MatAddPKfS0_Pfi,(.L_x_1 - _Z6MatAddPKfS0_Pfi)
        .other          _Z6MatAddPKfS0_Pfi,@"STO_CUDA_ENTRY STV_DEFAULT"
_Z6MatAddPKfS0_Pfi:
.text._Z6MatAddPKfS0_Pfi:
[----:B------:R-:W-:Y:S01]  /*0000*/  LDC R1, c[0x0][0x37c] ;  /* 0x0000df00ff017b82 */ /* 0x000fe20000000800 */
[----:B------:R-:W0:Y:S01]  /*0010*/  S2R R0, SR_CTAID.X ;  /* 0x0000000000007919 */ /* 0x000e220000002500 */
[----:B------:R-:W0:Y:S01]  /*0020*/  LDCU UR4, c[0x0][0x360] ;  /* 0x00006c00ff0477ac */ /* 0x000e220008000800 */
[----:B------:R-:W0:Y:S01]  /*0030*/  S2R R3, SR_TID.X ;  /* 0x0000000000037919 */ /* 0x000e220000002100 */
[----:B------:R-:W1:Y:S01]  /*0040*/  LDCU UR5, c[0x0][0x364] ;  /* 0x00006c80ff0577ac */ /* 0x000e620008000800 */
[----:B------:R-:W1:Y:S01]  /*0050*/  S2R R7, SR_CTAID.Y ;  /* 0x0000000000077919 */ /* 0x000e620000002600 */
[----:B------:R-:W2:Y:S01]  /*0060*/  LDCU UR6, c[0x0][0x398] ;  /* 0x00007300ff0677ac */ /* 0x000ea20008000800 */
[----:B------:R-:W1:Y:S01]  /*0070*/  S2R R2, SR_TID.Y ;  /* 0x0000000000027919 */ /* 0x000e620000002200 */
[----:B0-----:R-:W-:Y:S02]  /*0080*/  IMAD R0, R0, UR4, R3 ;  /* 0x0000000400007c24 */ /* 0x001fe4000f8e0203 */
[----:B-1----:R-:W-:-:S05]  /*0090*/  IMAD R7, R7, UR5, R2 ;  /* 0x0000000507077c24 */ /* 0x002fca000f8e0202 */
[----:B------:R-:W-:-:S04]  /*00a0*/  VIMNMX R2, PT, PT, R0, R7, !PT ;  /* 0x0000000700027248 */ /* 0x000fc80007fe0100 */
[----:B--2---:R-:W-:-:S13]  /*00b0*/  ISETP.GE.AND P0, PT, R2, UR6, PT ;  /* 0x0000000602007c0c */ /* 0x004fda000bf06270 */
[----:B------:R-:W-:Y:S05]  /*00c0*/  @P0 EXIT ;  /* 0x000000000000094d */ /* 0x000fea0003800000 */
[----:B------:R-:W0:Y:S01]  /*00d0*/  LDC.64 R2, c[0x0][0x380] ;  /* 0x0000e000ff027b82 */ /* 0x000e220000000a00 */
[----:B------:R-:W1:Y:S01]  /*00e0*/  LDCU.64 UR4, c[0x0][0x358] ;  /* 0x00006b00ff0477ac */ /* 0x000e620008000a00 */
[----:B------:R-:W-:-:S06]  /*00f0*/  IMAD R9, R7, UR6, R0 ;  /* 0x0000000607097c24 */ /* 0x000fcc000f8e0200 */
[----:B------:R-:W2:Y:S08]  /*0100*/  LDC.64 R4, c[0x0][0x388] ;  /* 0x0000e200ff047b82 */ /* 0x000eb00000000a00 */
[----:B------:R-:W3:Y:S01]  /*0110*/  LDC.64 R6, c[0x0][0x390] ;  /* 0x0000e400ff067b82 */ /* 0x000ee20000000a00 */
[----:B0-----:R-:W-:-:S06]  /*0120*/  IMAD.WIDE R2, R9, 0x4, R2 ;  /* 0x0000000409027825 */ /* 0x001fcc00078e0202 */
[----:B-1----:R-:W4:Y:S01]  /*0130*/  LDG.E R2, desc[UR4][R2.64] ;  /* 0x0000000402027981 */ /* 0x002f22000c1e1900 */
[----:B--2---:R-:W-:-:S06]  /*0140*/  IMAD.WIDE R4, R9, 0x4, R4 ;  /* 0x0000000409047825 */ /* 0x004fcc00078e0204 */
[----:B------:R-:W4:Y:S01]  /*0150*/  LDG.E R5, desc[UR4][R4.64] ;  /* 0x0000000404057981 */ /* 0x000f22000c1e1900 */
[----:B---3--:R-:W-:-:S04]  /*0160*/  IMAD.WIDE R6, R9, 0x4, R6 ;  /* 0x0000000409067825 */ /* 0x008fc800078e0206 */
[----:B----4-:R-:W-:-:S05]  /*0170*/  FADD R9, R2, R5 ;  /* 0x0000000502097221 */ /* 0x010fca0000000000 */
[----:B------:R-:W-:Y:S01]  /*0180*/  STG.E desc[UR4][R6.64], R9 ;  /* 0x0000000906007986 */ /* 0x000fe2000c101904 */
[----:B------:R-:W-:Y:S05]  /*0190*/  EXIT ;  /* 0x000000000000794d */ /* 0x000fea0003800000 */
.L_x_0:
[----:B------:R-:W-:-:S00]  /*01a0*/  BRA `(.L_x_0) ;  /* 0xfffffffc00fc7947 */ /* 0x000fc0000383ffff */
[----:B------:R-:W-:-:S00]  /*01b0*/  NOP ;  /* 0x0000000000007918 */ /* 0x000fc00000000000 */
        /* <DEDUP_REMOVED lines=12> */
.L_x_1:


//--------------------- .nv.shared.reserved.0     --------------------------
	.section	.nv.shared.reserved.0,"aw",@nobits
	.weak		__nv_reservedSMEM_offset_0_alias
	.size		__nv_reservedSMEM_offset_0_alias, 0, 64
	.other		__nv_reservedSMEM_offset_0_alias,@"STO_CUDA_RESERVED_SHARED STV_DEFAULT"
__nv_reservedSMEM_offset_0_alias:
	.zero		0
	.zero		64


//--------------------- .nv.constant0._Z6MatAddPKfS0_Pfi --------------------------
	.section	.nv.constant0._Z6MatAddPKfS0_Pfi,"a",@progbits
	.sectionflags	@""
	.align	4
.nv.constant0._Z6MatAddPKfS0_Pfi:
	.zero		924


//--------------------- SYMBOLS --------------------------

	.type		.nv.reservedSmem.offset0,@object
	.size		.nv.reservedSmem.offset0,0x4
